	.headerflags	@"EF_CUDA_TEXMODE_UNIFIED EF_CUDA_64BIT_ADDRESS EF_CUDA_ACCELERATORS EF_CUDA_SM90 EF_CUDA_VIRTUAL_SM(EF_CUDA_SM90)"
	.elftype	@"ET_EXEC"


//--------------------- .nv.info                  --------------------------
	.section	.nv.info,"",@"SHT_CUDA_INFO"
	.align	4


	//----- nvinfo : EIATTR_REGCOUNT
	.align		4
        /*0000*/ 	.byte	0x04, 0x2f
        /*0002*/ 	.short	(.L_1 - .L_0)
	.align		4
.L_0:
        /*0004*/ 	.word	index@(triton_poi_fused_convolution_relu_1)
        /*0008*/ 	.word	0x00000012


	//----- nvinfo : EIATTR_MIN_STACK_SIZE
	.align		4
.L_1:
        /*000c*/ 	.byte	0x04, 0x12
        /*000e*/ 	.short	(.L_3 - .L_2)
	.align		4
.L_2:
        /*0010*/ 	.word	index@(triton_poi_fused_convolution_relu_1)
        /*0014*/ 	.word	0x00000000


	//----- nvinfo : EIATTR_FRAME_SIZE
	.align		4
.L_3:
        /*0018*/ 	.byte	0x04, 0x11
        /*001a*/ 	.short	(.L_5 - .L_4)
	.align		4
.L_4:
        /*001c*/ 	.word	index@(triton_poi_fused_convolution_relu_1)
        /*0020*/ 	.word	0x00000000


	//----- nvinfo : EIATTR_MIN_STACK_SIZE
	.align		4
.L_5:
        /*0024*/ 	.byte	0x04, 0x12
        /*0026*/ 	.short	(.L_7 - .L_6)
	.align		4
.L_6:
        /*0028*/ 	.word	index@(triton_poi_fused_convolution_relu_1)
        /*002c*/ 	.word	0x00000000
.L_7:


//--------------------- .nv.info.triton_poi_fused_convolution_relu_1 --------------------------
	.section	.nv.info.triton_poi_fused_convolution_relu_1,"",@"SHT_CUDA_INFO"
	.sectionflags	@""
	.align	4


	//----- nvinfo : EIATTR_CUDA_API_VERSION
	.align		4
        /*0000*/ 	.byte	0x04, 0x37
        /*0002*/ 	.short	(.L_9 - .L_8)
.L_8:
        /*0004*/ 	.word	0x0000007c


	//----- nvinfo : EIATTR_KPARAM_INFO
	.align		4
.L_9:
        /*0008*/ 	.byte	0x04, 0x17
        /*000a*/ 	.short	(.L_11 - .L_10)
.L_10:
        /*000c*/ 	.word	0x00000000
        /*0010*/ 	.short	0x0002
        /*0012*/ 	.short	0x0010
        /*0014*/ 	.byte	0x00, 0xf0, 0x11, 0x00


	//----- nvinfo : EIATTR_KPARAM_INFO
	.align		4
.L_11:
        /*0018*/ 	.byte	0x04, 0x17
        /*001a*/ 	.short	(.L_13 - .L_12)
.L_12:
        /*001c*/ 	.word	0x00000000
        /*0020*/ 	.short	0x0001
        /*0022*/ 	.short	0x0008
        /*0024*/ 	.byte	0x00, 0xf4, 0x21, 0x00


	//----- nvinfo : EIATTR_KPARAM_INFO
	.align		4
.L_13:
        /*0028*/ 	.byte	0x04, 0x17
        /*002a*/ 	.short	(.L_15 - .L_14)
.L_14:
        /*002c*/ 	.word	0x00000000
        /*0030*/ 	.short	0x0000
        /*0032*/ 	.short	0x0000
        /*0034*/ 	.byte	0x00, 0xf4, 0x21, 0x00


	//----- nvinfo : EIATTR_SPARSE_MMA_MASK
	.align		4
.L_15:
        /*0038*/ 	.byte	0x03, 0x50
        /*003a*/ 	.short	0x0000


	//----- nvinfo : EIATTR_MAXREG_COUNT
	.align		4
        /*003c*/ 	.byte	0x03, 0x1b
        /*003e*/ 	.short	0x00ff


	//----- nvinfo : EIATTR_EXIT_INSTR_OFFSETS
	.align		4
        /*0040*/ 	.byte	0x04, 0x1c
        /*0042*/ 	.short	(.L_17 - .L_16)


	//   ....[0]....
.L_16:
        /*0044*/ 	.word	0x00000360


	//----- nvinfo : EIATTR_REQNTID
	.align		4
.L_17:
        /*0048*/ 	.byte	0x04, 0x10
        /*004a*/ 	.short	(.L_19 - .L_18)
.L_18:
        /*004c*/ 	.word	0x00000080
        /*0050*/ 	.word	0x00000001
        /*0054*/ 	.word	0x00000001


	//----- nvinfo : EIATTR_CBANK_PARAM_SIZE
	.align		4
.L_19:
        /*0058*/ 	.byte	0x03, 0x19
        /*005a*/ 	.short	0x0014


	//----- nvinfo : EIATTR_PARAM_CBANK
	.align		4
        /*005c*/ 	.byte	0x04, 0x0a
        /*005e*/ 	.short	(.L_21 - .L_20)
	.align		4
.L_20:
        /*0060*/ 	.word	index@(.nv.constant0.triton_poi_fused_convolution_relu_1)
        /*0064*/ 	.short	0x0210
        /*0066*/ 	.short	0x0014


	//----- nvinfo : EIATTR_SW_WAR
	.align		4
.L_21:
        /*0068*/ 	.byte	0x04, 0x36
        /*006a*/ 	.short	(.L_23 - .L_22)
.L_22:
        /*006c*/ 	.word	0x00000008
.L_23:


//--------------------- .nv.callgraph             --------------------------
	.section	.nv.callgraph,"",@"SHT_CUDA_CALLGRAPH"
	.align	4
	.sectionentsize	8
	.align		4
        /*0000*/ 	.word	0x00000000
	.align		4
        /*0004*/ 	.word	0xffffffff
	.align		4
        /*0008*/ 	.word	0x00000000
	.align		4
        /*000c*/ 	.word	0xfffffffe
	.align		4
        /*0010*/ 	.word	0x00000000
	.align		4
        /*0014*/ 	.word	0xfffffffd
	.align		4
        /*0018*/ 	.word	0x00000000
	.align		4
        /*001c*/ 	.word	0xfffffffc


//--------------------- .text.triton_poi_fused_convolution_relu_1 --------------------------
	.section	.text.triton_poi_fused_convolution_relu_1,"ax",@progbits
	.align	128
        .global         triton_poi_fused_convolution_relu_1
        .type           triton_poi_fused_convolution_relu_1,@function
        .size           triton_poi_fused_convolution_relu_1,(.L_x_1 - triton_poi_fused_convolution_relu_1)
        .other          triton_poi_fused_convolution_relu_1,@"STO_CUDA_ENTRY STV_DEFAULT"
triton_poi_fused_convolution_relu_1:
.text.triton_poi_fused_convolution_relu_1:
[----:B------:R-:W-:Y:S01]  /*0000*/  LDC R1, c[0x0][0x28] ;  /* 0x00000a00ff017b82 */ /* 0x000fe20000000800 */
[----:B------:R-:W1:Y:S07]  /*0010*/  S2R R0, SR_TID.X ;  /* 0x0000000000007919 */ /* 0x000e6e0000002100 */
[----:B------:R-:W2:Y:S01]  /*0020*/  LDC.64 R2, c[0x0][0x218] ;  /* 0x00008600ff027b82 */ /* 0x000ea20000000a00 */
[----:B------:R-:W-:Y:S01]  /*0030*/  ULDC.64 UR4, c[0x0][0x208] ;  /* 0x0000820000047ab9 */ /* 0x000fe20000000a00 */
[----:B------:R-:W3:Y:S06]  /*0040*/  S2R R5, SR_CTAID.X ;  /* 0x0000000000057919 */ /* 0x000eec0000002500 */
[----:B------:R-:W4:Y:S01]  /*0050*/  LDC.64 R8, c[0x0][0x210] ;  /* 0x00008400ff087b82 */ /* 0x000f220000000a00 */
[----:B-1----:R-:W-:Y:S01]  /*0060*/  IMAD.SHL.U32 R0, R0, 0x4, RZ ;  /* 0x0000000400007824 */ /* 0x002fe200078e00ff */
[----:B---3--:R-:W-:-:S04]  /*0070*/  SHF.R.S32.HI R4, RZ, 0x15, R5 ;  /* 0x00000015ff047819 */ /* 0x008fc80000011405 */
[----:B------:R-:W-:Y:S02]  /*0080*/  LOP3.LUT R0, R0, 0x1fc, RZ, 0xc0, !PT ;  /* 0x000001fc00007812 */ /* 0x000fe400078ec0ff */
[----:B------:R-:W-:-:S03]  /*0090*/  SGXT R4, R4, 0x1 ;  /* 0x000000010404781a */ /* 0x000fc60000000200 */
[----:B------:R-:W-:-:S04]  /*00a0*/  IMAD R5, R5, 0x400, R0 ;  /* 0x0000040005057824 */ /* 0x000fc800078e0200 */
[----:B----4-:R-:W-:Y:S01]  /*00b0*/  IMAD.WIDE R8, R5, 0x4, R8 ;  /* 0x0000000405087825 */ /* 0x010fe200078e0208 */
[----:B------:R-:W-:-:S04]  /*00c0*/  LEA.HI R4, R4, R5, RZ, 0xc ;  /* 0x0000000504047211 */ /* 0x000fc800078f60ff */
[----:B------:R-:W-:Y:S01]  /*00d0*/  SHF.R.S32.HI R0, RZ, 0xc, R4 ;  /* 0x0000000cff007819 */ /* 0x000fe20000011404 */
[----:B------:R-:W-:-:S03]  /*00e0*/  VIADD R4, R4, 0x200 ;  /* 0x0000020004047836 */ /* 0x000fc60000000000 */
[----:B------:R-:W-:Y:S02]  /*00f0*/  LEA.HI R6, R0, R0, RZ, 0x6 ;  /* 0x0000000000067211 */ /* 0x000fe400078f30ff */
[----:B------:R-:W-:Y:S02]  /*0100*/  SHF.R.S32.HI R4, RZ, 0xc, R4 ;  /* 0x0000000cff047819 */ /* 0x000fe40000011404 */
[----:B------:R-:W-:Y:S02]  /*0110*/  LOP3.LUT R7, R6, 0xffffffc0, RZ, 0xc0, !PT ;  /* 0xffffffc006077812 */ /* 0x000fe400078ec0ff */
[----:B------:R-:W-:-:S03]  /*0120*/  LEA.HI R6, R4, R4, RZ, 0x6 ;  /* 0x0000000404067211 */ /* 0x000fc600078f30ff */
[----:B------:R-:W-:Y:S01]  /*0130*/  IMAD.IADD R7, R0, 0x1, -R7 ;  /* 0x0000000100077824 */ /* 0x000fe200078e0a07 */
[----:B------:R-:W-:-:S03]  /*0140*/  LOP3.LUT R13, R6, 0xffffffc0, RZ, 0xc0, !PT ;  /* 0xffffffc0060d7812 */ /* 0x000fc600078ec0ff */
[----:B--2---:R-:W-:-:S04]  /*0150*/  IMAD.WIDE R10, R7, 0x4, R2 ;  /* 0x00000004070a7825 */ /* 0x004fc800078e0202 */
[----:B------:R-:W-:Y:S02]  /*0160*/  IMAD.IADD R13, R4, 0x1, -R13 ;  /* 0x00000001040d7824 */ /* 0x000fe400078e0a0d */
[----:B------:R-:W2:Y:S02]  /*0170*/  LDG.E.128 R4, desc[UR4][R8.64] ;  /* 0x0000000408047981 */ /* 0x000ea4000c1e1d00 */
[----:B------:R-:W-:Y:S02]  /*0180*/  IMAD.WIDE R2, R13, 0x4, R2 ;  /* 0x000000040d027825 */ /* 0x000fe400078e0202 */
[----:B------:R-:W2:Y:S04]  /*0190*/  LDG.E.EL R10, desc[UR4][R10.64] ;  /* 0x000000040a0a7981 */ /* 0x000ea8000c2e1900 */
[----:B------:R-:W3:Y:S04]  /*01a0*/  LDG.E.EL R2, desc[UR4][R2.64] ;  /* 0x0000000402027981 */ /* 0x000ee8000c2e1900 */
[----:B------:R-:W3:Y:S01]  /*01b0*/  LDG.E.128 R12, desc[UR4][R8.64+0x800] ;  /* 0x00080004080c7981 */ /* 0x000ee2000c1e1d00 */
[CC--:B--2---:R-:W-:Y:S01]  /*01c0*/  FSETP.GEU.AND P6, PT, R5.reuse, -R10.reuse, PT ;  /* 0x8000000a0500720b */ /* 0x0c4fe20003fce000 */
[--C-:B------:R-:W-:Y:S01]  /*01d0*/  FADD R5, R5, R10.reuse ;  /* 0x0000000a05057221 */ /* 0x100fe20000000000 */
[CC--:B------:R-:W-:Y:S01]  /*01e0*/  FSETP.GEU.AND P0, PT, R6.reuse, -R10.reuse, PT ;  /* 0x8000000a0600720b */ /* 0x0c0fe20003f0e000 */
[--C-:B------:R-:W-:Y:S01]  /*01f0*/  FADD R6, R6, R10.reuse ;  /* 0x0000000a06067221 */ /* 0x100fe20000000000 */
[C---:B------:R-:W-:Y:S01]  /*0200*/  FSETP.GEU.AND P1, PT, R7.reuse, -R10, PT ;  /* 0x8000000a0700720b */ /* 0x040fe20003f2e000 */
[----:B------:R-:W-:Y:S01]  /*0210*/  FADD R7, R7, R10 ;  /* 0x0000000a07077221 */ /* 0x000fe20000000000 */
[----:B------:R-:W-:-:S02]  /*0220*/  SEL R5, R5, RZ, P6 ;  /* 0x000000ff05057207 */ /* 0x000fc40003000000 */
[CC--:B---3--:R-:W-:Y:S01]  /*0230*/  FSETP.GEU.AND P3, PT, R13.reuse, -R2.reuse, PT ;  /* 0x800000020d00720b */ /* 0x0c8fe20003f6e000 */
[--C-:B------:R-:W-:Y:S01]  /*0240*/  FADD R13, R13, R2.reuse ;  /* 0x000000020d0d7221 */ /* 0x100fe20000000000 */
[CC--:B------:R-:W-:Y:S01]  /*0250*/  FSETP.GEU.AND P4, PT, R14.reuse, -R2.reuse, PT ;  /* 0x800000020e00720b */ /* 0x0c0fe20003f8e000 */
[--C-:B------:R-:W-:Y:S01]  /*0260*/  FADD R14, R14, R2.reuse ;  /* 0x000000020e0e7221 */ /* 0x100fe20000000000 */
[C---:B------:R-:W-:Y:S01]  /*0270*/  FSETP.GEU.AND P5, PT, R15.reuse, -R2, PT ;  /* 0x800000020f00720b */ /* 0x040fe20003fae000 */
[----:B------:R-:W-:Y:S01]  /*0280*/  FADD R15, R15, R2 ;  /* 0x000000020f0f7221 */ /* 0x000fe20000000000 */
[C---:B------:R-:W-:Y:S01]  /*0290*/  FSETP.GEU.AND P2, PT, R4.reuse, -R10, PT ;  /* 0x8000000a0400720b */ /* 0x040fe20003f4e000 */
[----:B------:R-:W-:Y:S01]  /*02a0*/  FADD R4, R4, R10 ;  /* 0x0000000a04047221 */ /* 0x000fe20000000000 */
[C---:B------:R-:W-:Y:S01]  /*02b0*/  FSETP.GEU.AND P6, PT, R12.reuse, -R2, PT ;  /* 0x800000020c00720b */ /* 0x040fe20003fce000 */
[----:B------:R-:W-:Y:S01]  /*02c0*/  FADD R2, R12, R2 ;  /* 0x000000020c027221 */ /* 0x000fe20000000000 */
[----:B------:R-:W-:-:S02]  /*02d0*/  SEL R6, R6, RZ, P0 ;  /* 0x000000ff06067207 */ /* 0x000fc40000000000 */
[----:B------:R-:W-:Y:S02]  /*02e0*/  SEL R7, R7, RZ, P1 ;  /* 0x000000ff07077207 */ /* 0x000fe40000800000 */
[----:B------:R-:W-:Y:S02]  /*02f0*/  SEL R4, R4, RZ, P2 ;  /* 0x000000ff04047207 */ /* 0x000fe40001000000 */
[----:B------:R-:W-:Y:S02]  /*0300*/  SEL R13, R13, RZ, P3 ;  /* 0x000000ff0d0d7207 */ /* 0x000fe40001800000 */
[----:B------:R-:W-:Y:S01]  /*0310*/  SEL R14, R14, RZ, P4 ;  /* 0x000000ff0e0e7207 */ /* 0x000fe20002000000 */
[----:B------:R-:W-:Y:S01]  /*0320*/  STG.E.128 desc[UR4][R8.64], R4 ;  /* 0x0000000408007986 */ /* 0x000fe2000c101d04 */
[----:B------:R-:W-:Y:S02]  /*0330*/  SEL R15, R15, RZ, P5 ;  /* 0x000000ff0f0f7207 */ /* 0x000fe40002800000 */
[----:B------:R-:W-:-:S05]  /*0340*/  SEL R12, R2, RZ, P6 ;  /* 0x000000ff020c7207 */ /* 0x000fca0003000000 */
[----:B------:R-:W-:Y:S01]  /*0350*/  STG.E.128 desc[UR4][R8.64+0x800], R12 ;  /* 0x0008000c08007986 */ /* 0x000fe2000c101d04 */
[----:B------:R-:W-:Y:S05]  /*0360*/  EXIT ;  /* 0x000000000000794d */ /* 0x000fea0003800000 */
.L_x_0:
[----:B------:R-:W-:-:S00]  /*0370*/  BRA `(.L_x_0) ;  /* 0xfffffffc00fc7947 */ /* 0x000fc0000383ffff */
[----:B------:R-:W-:-:S00]  /*0380*/  NOP ;  /* 0x0000000000007918 */ /* 0x000fc00000000000 */
[----:B------:R-:W-:-:S00]  /*0390*/  NOP ;  /* 0x0000000000007918 */ /* 0x000fc00000000000 */
[----:B------:R-:W-:-:S00]  /*03a0*/  NOP ;  /* 0x0000000000007918 */ /* 0x000fc00000000000 */
[----:B------:R-:W-:-:S00]  /*03b0*/  NOP ;  /* 0x0000000000007918 */ /* 0x000fc00000000000 */
[----:B------:R-:W-:-:S00]  /*03c0*/  NOP ;  /* 0x0000000000007918 */ /* 0x000fc00000000000 */
[----:B------:R-:W-:-:S00]  /*03d0*/  NOP ;  /* 0x0000000000007918 */ /* 0x000fc00000000000 */
[----:B------:R-:W-:-:S00]  /*03e0*/  NOP ;  /* 0x0000000000007918 */ /* 0x000fc00000000000 */
[----:B------:R-:W-:-:S00]  /*03f0*/  NOP ;  /* 0x0000000000007918 */ /* 0x000fc00000000000 */
.L_x_1:


//--------------------- .nv.constant0.triton_poi_fused_convolution_relu_1 --------------------------
	.section	.nv.constant0.triton_poi_fused_convolution_relu_1,"a",@progbits
	.sectionflags	@""
	.align	4
.nv.constant0.triton_poi_fused_convolution_relu_1:
	.zero		548
